//
// Generated by NVIDIA NVVM Compiler
//
// Compiler Build ID: CL-36424714
// Cuda compilation tools, release 13.0, V13.0.88
// Based on NVVM 20.0.0
//

.version 9.0
.target sm_100
.address_size 64

	// .globl	_Z27factorablequadratics_kernelPii
.extern .func  (.param .b32 func_retval0) vprintf
(
	.param .b64 vprintf_param_0,
	.param .b64 vprintf_param_1
)
;
.global .align 1 .b8 $str[12] = {65, 32, 86, 65, 76, 85, 69, 32, 37, 100, 10};
.global .align 1 .b8 $str$1[12] = {66, 32, 86, 65, 76, 85, 69, 32, 37, 100, 10};
.global .align 1 .b8 $str$2[12] = {67, 32, 86, 65, 76, 85, 69, 32, 37, 100, 10};

.visible .entry _Z27factorablequadratics_kernelPii(
	.param .u64 .ptr .align 1 _Z27factorablequadratics_kernelPii_param_0,
	.param .u32 _Z27factorablequadratics_kernelPii_param_1
)
{
	.local .align 8 .b8 	__local_depot0[8];
	.reg .b64 	%SP;
	.reg .b64 	%SPL;
	.reg .pred 	%p<3>;
	.reg .b32 	%r<26>;
	.reg .b64 	%rd<12>;

	mov.u64 	%SPL, __local_depot0;
	cvta.local.u64 	%SP, %SPL;
	ld.param.u64 	%rd3, [_Z27factorablequadratics_kernelPii_param_0];
	ld.param.u32 	%r10, [_Z27factorablequadratics_kernelPii_param_1];
	mov.u32 	%r1, %ntid.x;
	mov.u32 	%r11, %ctaid.x;
	mov.u32 	%r12, %tid.x;
	mad.lo.s32 	%r25, %r1, %r11, %r12;
	shl.b32 	%r3, %r10, 1;
	mul.lo.s32 	%r13, %r10, %r10;
	mul.lo.s32 	%r4, %r13, %r3;
	setp.ge.s32 	%p1, %r25, %r4;
	@%p1 bra 	$L__BB0_3;
	add.u64 	%rd4, %SP, 0;
	add.u64 	%rd1, %SPL, 0;
	add.s32 	%r5, %r3, 1;
	mad.lo.s32 	%r14, %r3, %r3, %r3;
	add.s32 	%r6, %r14, %r5;
	mov.u32 	%r15, %nctaid.x;
	mul.lo.s32 	%r7, %r1, %r15;
	cvta.to.global.u64 	%rd2, %rd3;
	mov.u64 	%rd5, $str;
	mov.u64 	%rd8, $str$1;
	mov.u64 	%rd10, $str$2;
$L__BB0_2:
	div.s32 	%r16, %r25, %r6;
	st.local.u32 	[%rd1], %r16;
	cvta.global.u64 	%rd6, %rd5;
	{ // callseq 0, 0
	.param .b64 param0;
	st.param.b64 	[param0], %rd6;
	.param .b64 param1;
	st.param.b64 	[param1], %rd4;
	.param .b32 retval0;
	call.uni (retval0), 
	vprintf, 
	(
	param0, 
	param1
	);
	ld.param.b32 	%r17, [retval0];
	} // callseq 0
	cvta.global.u64 	%rd9, %rd8;
	{ // callseq 1, 0
	.param .b64 param0;
	st.param.b64 	[param0], %rd9;
	.param .b64 param1;
	st.param.b64 	[param1], %rd4;
	.param .b32 retval0;
	call.uni (retval0), 
	vprintf, 
	(
	param0, 
	param1
	);
	ld.param.b32 	%r19, [retval0];
	} // callseq 1
	rem.s32 	%r21, %r25, %r5;
	st.local.u32 	[%rd1], %r21;
	cvta.global.u64 	%rd11, %rd10;
	{ // callseq 2, 0
	.param .b64 param0;
	st.param.b64 	[param0], %rd11;
	.param .b64 param1;
	st.param.b64 	[param1], %rd4;
	.param .b32 retval0;
	call.uni (retval0), 
	vprintf, 
	(
	param0, 
	param1
	);
	ld.param.b32 	%r22, [retval0];
	} // callseq 2
	atom.global.add.u32 	%r24, [%rd2], 1;
	add.s32 	%r25, %r25, %r7;
	setp.lt.s32 	%p2, %r25, %r4;
	@%p2 bra 	$L__BB0_2;
$L__BB0_3:
	ret;

}


// ===== COMPILED SASS (sm_100) =====

	.target	sm_100

	.elftype	@"ET_EXEC"


//--------------------- .note.nv.tkinfo           --------------------------
	.section	.note.nv.tkinfo,"",@"SHT_NOTE"
	.sectionflags	@"SHF_NOTE_NV_TKINFO"
	.tkinfo
        /*0018*/ 	.word	0x00000002
        /*0030*/ 	.string	""
        /*0030*/ 	.string	"ptxas"
        /*0030*/ 	.string	"Cuda compilation tools, release 13.0, V13.0.88"
        /*0030*/ 	.string	"Build cuda_13.0.r13.0/compiler.36424714_0"
        /*0030*/ 	.string	"-arch sm_100 -m 64 "



//--------------------- .note.nv.cuinfo           --------------------------
	.section	.note.nv.cuinfo,"",@"SHT_NOTE"
	.sectionflags	@"SHF_NOTE_NV_CUINFO"
        /*0018*/ 	.short	0x0002
        /*001a*/ 	.short	0x0064
        /*001c*/ 	.short	0x0082
	.zero		2


//--------------------- .nv.info                  --------------------------
	.section	.nv.info,"",@"SHT_CUDA_INFO"
	.align	4


	//----- nvinfo : EIATTR_REGCOUNT
	.align		4
        /*0000*/ 	.byte	0x04, 0x2f
        /*0002*/ 	.short	(.L_4 - .L_3)
	.align		4
.L_3:
        /*0004*/ 	.word	index@(_Z27factorablequadratics_kernelPii)
        /*0008*/ 	.word	0x0000001b


	//----- nvinfo : EIATTR_FRAME_SIZE
	.align		4
.L_4:
        /*000c*/ 	.byte	0x04, 0x11
        /*000e*/ 	.short	(.L_6 - .L_5)
	.align		4
.L_5:
        /*0010*/ 	.word	index@(_Z27factorablequadratics_kernelPii)
        /*0014*/ 	.word	0x00000008


	//----- nvinfo : EIATTR_MIN_STACK_SIZE
	.align		4
.L_6:
        /*0018*/ 	.byte	0x04, 0x12
        /*001a*/ 	.short	(.L_8 - .L_7)
	.align		4
.L_7:
        /*001c*/ 	.word	index@(_Z27factorablequadratics_kernelPii)
        /*0020*/ 	.word	0x00000008
.L_8:


//--------------------- .nv.compat                --------------------------
	.section	.nv.compat,"",@"SHT_CUDA_COMPAT_INFO"
	.align	4
        /*0000*/ 	.byte	0x02, 0x09, 0x00, 0x00, 0x02, 0x02, 0x01, 0x00, 0x02, 0x05, 0x05, 0x00, 0x03, 0x07, 0x01, 0x01
        /*0010*/ 	.byte	0x02, 0x03, 0x00, 0x00, 0x02, 0x06, 0x01, 0x00, 0x04, 0x0b, 0x08, 0x00, 0x09, 0x00, 0x00, 0x00
        /*0020*/ 	.byte	0x00, 0x00, 0x00, 0x00


//--------------------- .nv.info._Z27factorablequadratics_kernelPii --------------------------
	.section	.nv.info._Z27factorablequadratics_kernelPii,"",@"SHT_CUDA_INFO"
	.sectionflags	@""
	.align	4


	//----- nvinfo : EIATTR_CUDA_API_VERSION
	.align		4
        /*0000*/ 	.byte	0x04, 0x37
        /*0002*/ 	.short	(.L_10 - .L_9)
.L_9:
        /*0004*/ 	.word	0x00000082


	//----- nvinfo : EIATTR_KPARAM_INFO
	.align		4
.L_10:
        /*0008*/ 	.byte	0x04, 0x17
        /*000a*/ 	.short	(.L_12 - .L_11)
.L_11:
        /*000c*/ 	.word	0x00000000
        /*0010*/ 	.short	0x0001
        /*0012*/ 	.short	0x0008
        /*0014*/ 	.byte	0x00, 0xf0, 0x11, 0x00


	//----- nvinfo : EIATTR_KPARAM_INFO
	.align		4
.L_12:
        /*0018*/ 	.byte	0x04, 0x17
        /*001a*/ 	.short	(.L_14 - .L_13)
.L_13:
        /*001c*/ 	.word	0x00000000
        /*0020*/ 	.short	0x0000
        /*0022*/ 	.short	0x0000
        /*0024*/ 	.byte	0x00, 0xf5, 0x21, 0x00


	//----- nvinfo : EIATTR_SPARSE_MMA_MASK
	.align		4
.L_14:
        /*0028*/ 	.byte	0x03, 0x50
        /*002a*/ 	.short	0x0000


	//----- nvinfo : EIATTR_MAXREG_COUNT
	.align		4
        /*002c*/ 	.byte	0x03, 0x1b
        /*002e*/ 	.short	0x00ff


	//----- nvinfo : EIATTR_EXTERNS
	.align		4
        /*0030*/ 	.byte	0x04, 0x0f
        /*0032*/ 	.short	(.L_16 - .L_15)


	//   ....[0]....
	.align		4
.L_15:
        /*0034*/ 	.word	index@(vprintf)


	//----- nvinfo : EIATTR_MERCURY_ISA_VERSION
	.align		4
.L_16:
        /*0038*/ 	.byte	0x03, 0x5f
        /*003a*/ 	.short	0x0101


	//----- nvinfo : EIATTR_INT_WARP_WIDE_INSTR_OFFSETS
	.align		4
        /*003c*/ 	.byte	0x04, 0x31
        /*003e*/ 	.short	(.L_18 - .L_17)


	//   ....[0]....
.L_17:
        /*0040*/ 	.word	0x00000640


	//----- nvinfo : EIATTR_VRC_CTA_INIT_COUNT
	.align		4
.L_18:
        /*0044*/ 	.byte	0x02, 0x4a
	.zero		1
	.zero		1


	//----- nvinfo : EIATTR_SYSCALL_OFFSETS
	.align		4
        /*0048*/ 	.byte	0x04, 0x46
        /*004a*/ 	.short	(.L_20 - .L_19)


	//   ....[0]....
.L_19:
        /*004c*/ 	.word	0x00000390


	//   ....[1]....
        /*0050*/ 	.word	0x00000410


	//   ....[2]....
        /*0054*/ 	.word	0x00000610


	//----- nvinfo : EIATTR_EXIT_INSTR_OFFSETS
	.align		4
.L_20:
        /*0058*/ 	.byte	0x04, 0x1c
        /*005a*/ 	.short	(.L_22 - .L_21)


	//   ....[0]....
.L_21:
        /*005c*/ 	.word	0x000000f0


	//   ....[1]....
        /*0060*/ 	.word	0x000006c0


	//----- nvinfo : EIATTR_CRS_STACK_SIZE
	.align		4
.L_22:
        /*0064*/ 	.byte	0x04, 0x1e
        /*0066*/ 	.short	(.L_24 - .L_23)
.L_23:
        /*0068*/ 	.word	0x00000000


	//----- nvinfo : EIATTR_CBANK_PARAM_SIZE
	.align		4
.L_24:
        /*006c*/ 	.byte	0x03, 0x19
        /*006e*/ 	.short	0x000c


	//----- nvinfo : EIATTR_PARAM_CBANK
	.align		4
        /*0070*/ 	.byte	0x04, 0x0a
        /*0072*/ 	.short	(.L_26 - .L_25)
	.align		4
.L_25:
        /*0074*/ 	.word	index@(.nv.constant0._Z27factorablequadratics_kernelPii)
        /*0078*/ 	.short	0x0380
        /*007a*/ 	.short	0x000c


	//----- nvinfo : EIATTR_SW_WAR
	.align		4
.L_26:
        /*007c*/ 	.byte	0x04, 0x36
        /*007e*/ 	.short	(.L_28 - .L_27)
.L_27:
        /*0080*/ 	.word	0x00000008
.L_28:


//--------------------- .nv.callgraph             --------------------------
	.section	.nv.callgraph,"",@"SHT_CUDA_CALLGRAPH"
	.align	4
	.sectionentsize	8
	.align		4
        /*0000*/ 	.word	0x00000000
	.align		4
        /*0004*/ 	.word	0xffffffff
	.align		4
        /*0008*/ 	.word	index@(_Z27factorablequadratics_kernelPii)
	.align		4
        /*000c*/ 	.word	index@(vprintf)
	.align		4
        /*0010*/ 	.word	0x00000000
	.align		4
        /*0014*/ 	.word	0xfffffffe
	.align		4
        /*0018*/ 	.word	0x00000000
	.align		4
        /*001c*/ 	.word	0xfffffffd
	.align		4
        /*0020*/ 	.word	0x00000000
	.align		4
        /*0024*/ 	.word	0xfffffffc


//--------------------- .nv.constant4             --------------------------
	.section	.nv.constant4,"a",@progbits
	.align	8
	.align		8
.nv.constant4:
        /*0000*/ 	.dword	vprintf
	.align		8
        /*0008*/ 	.dword	$str
	.align		8
        /*0010*/ 	.dword	$str$1
	.align		8
        /*0018*/ 	.dword	$str$2


//--------------------- .text._Z27factorablequadratics_kernelPii --------------------------
	.section	.text._Z27factorablequadratics_kernelPii,"ax",@progbits
	.align	128
        .global         _Z27factorablequadratics_kernelPii
        .type           _Z27factorablequadratics_kernelPii,@function
        .size           _Z27factorablequadratics_kernelPii,(.L_x_5 - _Z27factorablequadratics_kernelPii)
        .other          _Z27factorablequadratics_kernelPii,@"STO_CUDA_ENTRY STV_DEFAULT"
_Z27factorablequadratics_kernelPii:
.text._Z27factorablequadratics_kernelPii:
[----:B------:R-:W0:Y:S01]  /*0000*/  LDC R1, c[0x0][0x37c] ;  /* 0x0000df00ff017b82 */ /* 0x000e220000000800 */
[----:B------:R-:W1:Y:S07]  /*0010*/  S2R R19, SR_CTAID.X ;  /* 0x0000000000137919 */ /* 0x000e6e0000002500 */
[----:B------:R-:W2:Y:S01]  /*0020*/  LDC R3, c[0x0][0x388] ;  /* 0x0000e200ff037b82 */ /* 0x000ea20000000800 */
[----:B------:R-:W3:Y:S01]  /*0030*/  LDCU UR5, c[0x0][0x2fc] ;  /* 0x00005f80ff0577ac */ /* 0x000ee20008000800 */
[----:B0-----:R-:W-:Y:S01]  /*0040*/  VIADD R1, R1, 0xfffffff8 ;  /* 0xfffffff801017836 */ /* 0x001fe20000000000 */
[----:B------:R-:W1:Y:S01]  /*0050*/  S2R R0, SR_TID.X ;  /* 0x0000000000007919 */ /* 0x000e620000002100 */
[----:B------:R-:W1:Y:S01]  /*0060*/  LDCU UR38, c[0x0][0x360] ;  /* 0x00006c00ff2677ac */ /* 0x000e620008000800 */
[----:B------:R-:W0:Y:S01]  /*0070*/  LDCU UR4, c[0x0][0x2f8] ;  /* 0x00005f00ff0477ac */ /* 0x000e220008000800 */
[----:B--2---:R-:W-:-:S02]  /*0080*/  IMAD.SHL.U32 R22, R3, 0x2, RZ ;  /* 0x0000000203167824 */ /* 0x004fc400078e00ff */
[----:B------:R-:W-:Y:S01]  /*0090*/  IMAD R3, R3, R3, RZ ;  /* 0x0000000303037224 */ /* 0x000fe200078e02ff */
[----:B0-----:R-:W-:-:S03]  /*00a0*/  IADD3 R17, P1, PT, R1, UR4, RZ ;  /* 0x0000000401117c10 */ /* 0x001fc6000ff3e0ff */
[----:B------:R-:W-:Y:S02]  /*00b0*/  IMAD R24, R22, R3, RZ ;  /* 0x0000000316187224 */ /* 0x000fe400078e02ff */
[----:B---3--:R-:W-:Y:S02]  /*00c0*/  IMAD.X R16, RZ, RZ, UR5, P1 ;  /* 0x00000005ff107e24 */ /* 0x008fe400088e06ff */
[----:B-1----:R-:W-:-:S05]  /*00d0*/  IMAD R19, R19, UR38, R0 ;  /* 0x0000002613137c24 */ /* 0x002fca000f8e0200 */
[----:B------:R-:W-:-:S13]  /*00e0*/  ISETP.GE.AND P0, PT, R19, R24, PT ;  /* 0x000000181300720c */ /* 0x000fda0003f06270 */
[----:B------:R-:W-:Y:S05]  /*00f0*/  @P0 EXIT ;  /* 0x000000000000094d */ /* 0x000fea0003800000 */
[----:B------:R-:W0:Y:S01]  /*0100*/  LDCU UR4, c[0x0][0x370] ;  /* 0x00006e00ff0477ac */ /* 0x000e220008000800 */
[C---:B------:R-:W-:Y:S01]  /*0110*/  IMAD R3, R22.reuse, R22, R22 ;  /* 0x0000001616037224 */ /* 0x040fe200078e0216 */
[----:B------:R-:W-:Y:S01]  /*0120*/  IADD3 R22, PT, PT, R22, 0x1, RZ ;  /* 0x0000000116167810 */ /* 0x000fe20007ffe0ff */
[----:B------:R-:W1:Y:S04]  /*0130*/  LDCU.64 UR36, c[0x0][0x358] ;  /* 0x00006b00ff2477ac */ /* 0x000e680008000a00 */
[----:B------:R-:W-:Y:S01]  /*0140*/  IMAD.IADD R18, R22, 0x1, R3 ;  /* 0x0000000116127824 */ /* 0x000fe200078e0203 */
[----:B0-----:R-:W-:-:S12]  /*0150*/  UIMAD UR38, UR38, UR4, URZ ;  /* 0x00000004262672a4 */ /* 0x001fd8000f8e02ff */
.L_x_3:
[-C--:B------:R-:W-:Y:S01]  /*0160*/  IABS R5, R18.reuse ;  /* 0x0000001200057213 */ /* 0x080fe20000000000 */
[----:B------:R-:W-:Y:S05]  /*0170*/  YIELD ;  /* 0x0000000000007946 */ /* 0x000fea0003800000 */
[----:B------:R-:W0:Y:S01]  /*0180*/  I2F.RP R0, R5 ;  /* 0x0000000500007306 */ /* 0x000e220000209400 */
[----:B------:R-:W-:Y:S01]  /*0190*/  IABS R6, R19 ;  /* 0x0000001300067213 */ /* 0x000fe20000000000 */
[----:B------:R-:W2:Y:S01]  /*01a0*/  LDCU.64 UR4, c[0x4][0x8] ;  /* 0x01000100ff0477ac */ /* 0x000ea20008000a00 */
[----:B------:R-:W-:Y:S02]  /*01b0*/  IABS R8, R18 ;  /* 0x0000001200087213 */ /* 0x000fe40000000000 */
[----:B------:R-:W-:-:S03]  /*01c0*/  MOV R23, 0x0 ;  /* 0x0000000000177802 */ /* 0x000fc60000000f00 */
[----:B0-----:R-:W0:Y:S02]  /*01d0*/  MUFU.RCP R0, R0 ;  /* 0x0000000000007308 */ /* 0x001e240000001000 */
[----:B0-----:R-:W-:-:S06]  /*01e0*/  VIADD R2, R0, 0xffffffe ;  /* 0x0ffffffe00027836 */ /* 0x001fcc0000000000 */
[----:B------:R0:W3:Y:S02]  /*01f0*/  F2I.FTZ.U32.TRUNC.NTZ R3, R2 ;  /* 0x0000000200037305 */ /* 0x0000e4000021f000 */
[----:B0-----:R-:W-:Y:S01]  /*0200*/  IMAD.MOV.U32 R2, RZ, RZ, RZ ;  /* 0x000000ffff027224 */ /* 0x001fe200078e00ff */
[----:B---3--:R-:W-:-:S05]  /*0210*/  IADD3 R4, PT, PT, RZ, -R3, RZ ;  /* 0x80000003ff047210 */ /* 0x008fca0007ffe0ff */
[----:B------:R-:W-:Y:S02]  /*0220*/  IMAD R7, R4, R5, RZ ;  /* 0x0000000504077224 */ /* 0x000fe400078e02ff */
[----:B------:R-:W-:Y:S02]  /*0230*/  IMAD.MOV.U32 R4, RZ, RZ, R6 ;  /* 0x000000ffff047224 */ /* 0x000fe400078e0006 */
[----:B------:R-:W-:Y:S01]  /*0240*/  IMAD.HI.U32 R3, R3, R7, R2 ;  /* 0x0000000703037227 */ /* 0x000fe200078e0002 */
[----:B------:R-:W-:-:S03]  /*0250*/  IADD3 R7, PT, PT, RZ, -R8, RZ ;  /* 0x80000008ff077210 */ /* 0x000fc60007ffe0ff */
[----:B------:R-:W-:Y:S02]  /*0260*/  IMAD.MOV.U32 R6, RZ, RZ, R17 ;  /* 0x000000ffff067224 */ /* 0x000fe400078e0011 */
[----:B------:R-:W-:-:S04]  /*0270*/  IMAD.HI.U32 R0, R3, R4, RZ ;  /* 0x0000000403007227 */ /* 0x000fc800078e00ff */
[----:B------:R-:W-:Y:S02]  /*0280*/  IMAD R2, R0, R7, R4 ;  /* 0x0000000700027224 */ /* 0x000fe400078e0204 */
[----:B--2---:R-:W-:Y:S02]  /*0290*/  IMAD.U32 R4, RZ, RZ, UR4 ;  /* 0x00000004ff047e24 */ /* 0x004fe4000f8e00ff */
[----:B------:R-:W-:Y:S01]  /*02a0*/  IMAD.MOV.U32 R7, RZ, RZ, R16 ;  /* 0x000000ffff077224 */ /* 0x000fe200078e0010 */
[----:B------:R-:W-:-:S13]  /*02b0*/  ISETP.GT.U32.AND P2, PT, R5, R2, PT ;  /* 0x000000020500720c */ /* 0x000fda0003f44070 */
[----:B------:R-:W-:Y:S02]  /*02c0*/  @!P2 IMAD.IADD R2, R2, 0x1, -R5 ;  /* 0x000000010202a824 */ /* 0x000fe400078e0a05 */
[----:B------:R-:W-:-:S03]  /*02d0*/  @!P2 VIADD R0, R0, 0x1 ;  /* 0x000000010000a836 */ /* 0x000fc60000000000 */
[----:B------:R-:W-:Y:S02]  /*02e0*/  ISETP.GE.U32.AND P1, PT, R2, R5, PT ;  /* 0x000000050200720c */ /* 0x000fe40003f26070 */
[----:B------:R-:W-:Y:S02]  /*02f0*/  LOP3.LUT R2, R19, R18, RZ, 0x3c, !PT ;  /* 0x0000001213027212 */ /* 0x000fe400078e3cff */
[----:B------:R-:W-:Y:S02]  /*0300*/  MOV R5, UR5 ;  /* 0x0000000500057c02 */ /* 0x000fe40008000f00 */
[----:B------:R-:W-:Y:S02]  /*0310*/  ISETP.GE.AND P0, PT, R2, RZ, PT ;  /* 0x000000ff0200720c */ /* 0x000fe40003f06270 */
[----:B------:R0:W2:Y:S05]  /*0320*/  LDC.64 R2, c[0x4][R23] ;  /* 0x0100000017027b82 */ /* 0x0000aa0000000a00 */
[----:B------:R-:W-:-:S02]  /*0330*/  @P1 IADD3 R0, PT, PT, R0, 0x1, RZ ;  /* 0x0000000100001810 */ /* 0x000fc40007ffe0ff */
[----:B------:R-:W-:-:S04]  /*0340*/  ISETP.NE.AND P1, PT, R18, RZ, PT ;  /* 0x000000ff1200720c */ /* 0x000fc80003f25270 */
[----:B------:R-:W-:-:S09]  /*0350*/  @!P0 IMAD.MOV R0, RZ, RZ, -R0 ;  /* 0x000000ffff008224 */ /* 0x000fd200078e0a00 */
[----:B------:R-:W-:-:S05]  /*0360*/  @!P1 LOP3.LUT R0, RZ, R18, RZ, 0x33, !PT ;  /* 0x00000012ff009212 */ /* 0x000fca00078e33ff */
[----:B------:R0:W-:Y:S02]  /*0370*/  STL [R1], R0 ;  /* 0x0000000001007387 */ /* 0x0001e40000100800 */
[----:B------:R-:W-:-:S07]  /*0380*/  LEPC R20, `(.L_x_0) ;  /* 0x000000001014794e */ /* 0x000fce0000000000 */
[----:B012---:R-:W-:Y:S05]  /*0390*/  CALL.ABS.NOINC R2 ;  /* 0x0000000002007343 */ /* 0x007fea0003c00000 */
.L_x_0:
[----:B------:R0:W1:Y:S01]  /*03a0*/  LDC.64 R2, c[0x4][R23] ;  /* 0x0100000017027b82 */ /* 0x0000620000000a00 */
[----:B------:R-:W2:Y:S01]  /*03b0*/  LDCU.64 UR4, c[0x4][0x10] ;  /* 0x01000200ff0477ac */ /* 0x000ea20008000a00 */
[----:B------:R-:W-:Y:S01]  /*03c0*/  IMAD.MOV.U32 R6, RZ, RZ, R17 ;  /* 0x000000ffff067224 */ /* 0x000fe200078e0011 */
[----:B------:R-:W-:Y:S02]  /*03d0*/  MOV R7, R16 ;  /* 0x0000001000077202 */ /* 0x000fe40000000f00 */
[----:B--2---:R-:W-:Y:S01]  /*03e0*/  MOV R4, UR4 ;  /* 0x0000000400047c02 */ /* 0x004fe20008000f00 */
[----:B0-----:R-:W-:-:S07]  /*03f0*/  IMAD.U32 R5, RZ, RZ, UR5 ;  /* 0x00000005ff057e24 */ /* 0x001fce000f8e00ff */
[----:B------:R-:W-:-:S07]  /*0400*/  LEPC R20, `(.L_x_1) ;  /* 0x000000001014794e */ /* 0x000fce0000000000 */
[----:B-1----:R-:W-:Y:S05]  /*0410*/  CALL.ABS.NOINC R2 ;  /* 0x0000000002007343 */ /* 0x002fea0003c00000 */
.L_x_1:
[-C--:B------:R-:W-:Y:S01]  /*0420*/  IABS R5, R22.reuse ;  /* 0x0000001600057213 */ /* 0x080fe20000000000 */
[----:B------:R-:W0:Y:S01]  /*0430*/  LDCU.64 UR4, c[0x4][0x18] ;  /* 0x01000300ff0477ac */ /* 0x000e220008000a00 */
[----:B------:R-:W-:Y:S02]  /*0440*/  IABS R6, R22 ;  /* 0x0000001600067213 */ /* 0x000fe40000000000 */
[----:B------:R-:W1:Y:S01]  /*0450*/  I2F.RP R0, R5 ;  /* 0x0000000500007306 */ /* 0x000e620000209400 */
[----:B------:R-:W-:-:S07]  /*0460*/  ISETP.GE.AND P2, PT, R19, RZ, PT ;  /* 0x000000ff1300720c */ /* 0x000fce0003f46270 */
[----:B-1----:R-:W1:Y:S02]  /*0470*/  MUFU.RCP R0, R0 ;  /* 0x0000000000007308 */ /* 0x002e640000001000 */
[----:B-1----:R-:W-:Y:S01]  /*0480*/  VIADD R2, R0, 0xffffffe ;  /* 0x0ffffffe00027836 */ /* 0x002fe20000000000 */
[----:B------:R-:W-:Y:S01]  /*0490*/  IADD3 R0, PT, PT, RZ, -R6, RZ ;  /* 0x80000006ff007210 */ /* 0x000fe20007ffe0ff */
[----:B------:R-:W-:-:S04]  /*04a0*/  IMAD.MOV.U32 R6, RZ, RZ, R17 ;  /* 0x000000ffff067224 */ /* 0x000fc800078e0011 */
[----:B------:R1:W2:Y:S02]  /*04b0*/  F2I.FTZ.U32.TRUNC.NTZ R3, R2 ;  /* 0x0000000200037305 */ /* 0x0002a4000021f000 */
[----:B-1----:R-:W-:Y:S02]  /*04c0*/  IMAD.MOV.U32 R2, RZ, RZ, RZ ;  /* 0x000000ffff027224 */ /* 0x002fe400078e00ff */
[----:B--2---:R-:W-:-:S04]  /*04d0*/  IMAD.MOV R4, RZ, RZ, -R3 ;  /* 0x000000ffff047224 */ /* 0x004fc800078e0a03 */
[----:B------:R-:W-:Y:S01]  /*04e0*/  IMAD R7, R4, R5, RZ ;  /* 0x0000000504077224 */ /* 0x000fe200078e02ff */
[----:B------:R-:W-:-:S03]  /*04f0*/  IABS R4, R19 ;  /* 0x0000001300047213 */ /* 0x000fc60000000000 */
[----:B------:R-:W-:Y:S01]  /*0500*/  IMAD.HI.U32 R3, R3, R7, R2 ;  /* 0x0000000703037227 */ /* 0x000fe200078e0002 */
[----:B------:R-:W-:-:S03]  /*0510*/  MOV R2, 0x0 ;  /* 0x0000000000027802 */ /* 0x000fc60000000f00 */
[----:B------:R-:W-:Y:S02]  /*0520*/  IMAD.MOV.U32 R7, RZ, RZ, R16 ;  /* 0x000000ffff077224 */ /* 0x000fe400078e0010 */
[----:B------:R-:W-:-:S04]  /*0530*/  IMAD.HI.U32 R3, R3, R4, RZ ;  /* 0x0000000403037227 */ /* 0x000fc800078e00ff */
[----:B------:R-:W-:Y:S02]  /*0540*/  IMAD R0, R3, R0, R4 ;  /* 0x0000000003007224 */ /* 0x000fe400078e0204 */
[----:B------:R-:W1:Y:S01]  /*0550*/  LDC.64 R2, c[0x4][R2] ;  /* 0x0100000002027b82 */ /* 0x000e620000000a00 */
[----:B0-----:R-:W-:Y:S02]  /*0560*/  IMAD.U32 R4, RZ, RZ, UR4 ;  /* 0x00000004ff047e24 */ /* 0x001fe4000f8e00ff */
[----:B------:R-:W-:-:S13]  /*0570*/  ISETP.GT.U32.AND P0, PT, R5, R0, PT ;  /* 0x000000000500720c */ /* 0x000fda0003f04070 */
[----:B------:R-:W-:Y:S01]  /*0580*/  @!P0 IMAD.IADD R0, R0, 0x1, -R5 ;  /* 0x0000000100008824 */ /* 0x000fe200078e0a05 */
[----:B------:R-:W-:-:S04]  /*0590*/  ISETP.NE.AND P0, PT, R22, RZ, PT ;  /* 0x000000ff1600720c */ /* 0x000fc80003f05270 */
[----:B------:R-:W-:-:S13]  /*05a0*/  ISETP.GT.U32.AND P1, PT, R5, R0, PT ;  /* 0x000000000500720c */ /* 0x000fda0003f24070 */
[----:B------:R-:W-:Y:S02]  /*05b0*/  @!P1 IADD3 R0, PT, PT, R0, -R5, RZ ;  /* 0x8000000500009210 */ /* 0x000fe40007ffe0ff */
[----:B------:R-:W-:-:S03]  /*05c0*/  MOV R5, UR5 ;  /* 0x0000000500057c02 */ /* 0x000fc60008000f00 */
[----:B------:R-:W-:Y:S01]  /*05d0*/  @!P2 IMAD.MOV R0, RZ, RZ, -R0 ;  /* 0x000000ffff00a224 */ /* 0x000fe200078e0a00 */
[----:B------:R-:W-:-:S05]  /*05e0*/  @!P0 LOP3.LUT R0, RZ, R22, RZ, 0x33, !PT ;  /* 0x00000016ff008212 */ /* 0x000fca00078e33ff */
[----:B------:R0:W-:Y:S02]  /*05f0*/  STL [R1], R0 ;  /* 0x0000000001007387 */ /* 0x0001e40000100800 */
[----:B------:R-:W-:-:S07]  /*0600*/  LEPC R20, `(.L_x_2) ;  /* 0x000000001014794e */ /* 0x000fce0000000000 */
[----:B01----:R-:W-:Y:S05]  /*0610*/  CALL.ABS.NOINC R2 ;  /* 0x0000000002007343 */ /* 0x003fea0003c00000 */
.L_x_2:
[----:B------:R-:W0:Y:S01]  /*0620*/  S2R R0, SR_LANEID ;  /* 0x0000000000007919 */ /* 0x000e220000000000 */
[----:B------:R-:W1:Y:S01]  /*0630*/  LDC.64 R2, c[0x0][0x380] ;  /* 0x0000e000ff027b82 */ /* 0x000e620000000a00 */
[----:B------:R-:W-:Y:S02]  /*0640*/  VOTEU.ANY UR4, UPT, PT ;  /* 0x0000000000047886 */ /* 0x000fe400038e0100 */
[----:B------:R-:W-:Y:S02]  /*0650*/  UFLO.U32 UR5, UR4 ;  /* 0x00000004000572bd */ /* 0x000fe400080e0000 */
[----:B------:R-:W1:Y:S01]  /*0660*/  POPC R5, UR4 ;  /* 0x0000000400057d09 */ /* 0x000e620008000000 */
[----:B------:R-:W-:-:S03]  /*0670*/  IADD3 R19, PT, PT, R19, UR38, RZ ;  /* 0x0000002613137c10 */ /* 0x000fc6000fffe0ff */
[----:B0-----:R-:W-:-:S13]  /*0680*/  ISETP.EQ.U32.AND P0, PT, R0, UR5, PT ;  /* 0x0000000500007c0c */ /* 0x001fda000bf02070 */
[----:B-1----:R0:W-:Y:S01]  /*0690*/  @P0 REDG.E.ADD.STRONG.GPU desc[UR36][R2.64], R5 ;  /* 0x000000050200098e */ /* 0x0021e2000c12e124 */
[----:B------:R-:W-:-:S13]  /*06a0*/  ISETP.GE.AND P0, PT, R19, R24, PT ;  /* 0x000000181300720c */ /* 0x000fda0003f06270 */
[----:B0-----:R-:W-:Y:S05]  /*06b0*/  @!P0 BRA `(.L_x_3) ;  /* 0xfffffff800a88947 */ /* 0x001fea000383ffff */
[----:B------:R-:W-:Y:S05]  /*06c0*/  EXIT ;  /* 0x000000000000794d */ /* 0x000fea0003800000 */
.L_x_4:
[----:B------:R-:W-:-:S00]  /*06d0*/  BRA `(.L_x_4) ;  /* 0xfffffffc00fc7947 */ /* 0x000fc0000383ffff */
[----:B------:R-:W-:-:S00]  /*06e0*/  NOP ;  /* 0x0000000000007918 */ /* 0x000fc00000000000 */
        /* <DEDUP_REMOVED lines=9> */
.L_x_5:


//--------------------- .nv.global.init           --------------------------
	.section	.nv.global.init,"aw",@progbits
.nv.global.init:
	.type		$str$2,@object
	.size		$str$2,($str - $str$2)
$str$2:
        /*0000*/ 	.byte	0x43, 0x20, 0x56, 0x41, 0x4c, 0x55, 0x45, 0x20, 0x25, 0x64, 0x0a, 0x00
	.type		$str,@object
	.size		$str,($str$1 - $str)
$str:
        /*000c*/ 	.byte	0x41, 0x20, 0x56, 0x41, 0x4c, 0x55, 0x45, 0x20, 0x25, 0x64, 0x0a, 0x00
	.type		$str$1,@object
	.size		$str$1,(.L_1 - $str$1)
$str$1:
        /*0018*/ 	.byte	0x42, 0x20, 0x56, 0x41, 0x4c, 0x55, 0x45, 0x20, 0x25, 0x64, 0x0a, 0x00
.L_1:


//--------------------- .nv.shared.reserved.0     --------------------------
	.section	.nv.shared.reserved.0,"aw",@nobits
	.weak		__nv_reservedSMEM_offset_0_alias
	.size		__nv_reservedSMEM_offset_0_alias, 0, 64
	.other		__nv_reservedSMEM_offset_0_alias,@"STO_CUDA_RESERVED_SHARED STV_DEFAULT"
__nv_reservedSMEM_offset_0_alias:
	.zero		0
	.zero		64


//--------------------- .nv.constant0._Z27factorablequadratics_kernelPii --------------------------
	.section	.nv.constant0._Z27factorablequadratics_kernelPii,"a",@progbits
	.sectionflags	@""
	.align	4
.nv.constant0._Z27factorablequadratics_kernelPii:
	.zero		908


//--------------------- SYMBOLS --------------------------

	.type		.nv.reservedSmem.offset0,@object
	.size		.nv.reservedSmem.offset0,0x4
	.type		vprintf,@function
